	.headerflags	@"EF_CUDA_TEXMODE_UNIFIED EF_CUDA_64BIT_ADDRESS EF_CUDA_ACCELERATORS EF_CUDA_SM90 EF_CUDA_VIRTUAL_SM(EF_CUDA_SM90)"
	.elftype	@"ET_EXEC"


//--------------------- .nv.info                  --------------------------
	.section	.nv.info,"",@"SHT_CUDA_INFO"
	.align	4


	//----- nvinfo : EIATTR_REGCOUNT
	.align		4
        /*0000*/ 	.byte	0x04, 0x2f
        /*0002*/ 	.short	(.L_1 - .L_0)
	.align		4
.L_0:
        /*0004*/ 	.word	index@(triton_poi_fused_constant_pad_nd_15)
        /*0008*/ 	.word	0x0000001c


	//----- nvinfo : EIATTR_MIN_STACK_SIZE
	.align		4
.L_1:
        /*000c*/ 	.byte	0x04, 0x12
        /*000e*/ 	.short	(.L_3 - .L_2)
	.align		4
.L_2:
        /*0010*/ 	.word	index@(triton_poi_fused_constant_pad_nd_15)
        /*0014*/ 	.word	0x00000000


	//----- nvinfo : EIATTR_FRAME_SIZE
	.align		4
.L_3:
        /*0018*/ 	.byte	0x04, 0x11
        /*001a*/ 	.short	(.L_5 - .L_4)
	.align		4
.L_4:
        /*001c*/ 	.word	index@(triton_poi_fused_constant_pad_nd_15)
        /*0020*/ 	.word	0x00000000


	//----- nvinfo : EIATTR_MIN_STACK_SIZE
	.align		4
.L_5:
        /*0024*/ 	.byte	0x04, 0x12
        /*0026*/ 	.short	(.L_7 - .L_6)
	.align		4
.L_6:
        /*0028*/ 	.word	index@(triton_poi_fused_constant_pad_nd_15)
        /*002c*/ 	.word	0x00000000
.L_7:


//--------------------- .nv.info.triton_poi_fused_constant_pad_nd_15 --------------------------
	.section	.nv.info.triton_poi_fused_constant_pad_nd_15,"",@"SHT_CUDA_INFO"
	.sectionflags	@""
	.align	4


	//----- nvinfo : EIATTR_CUDA_API_VERSION
	.align		4
        /*0000*/ 	.byte	0x04, 0x37
        /*0002*/ 	.short	(.L_9 - .L_8)
.L_8:
        /*0004*/ 	.word	0x0000007c


	//----- nvinfo : EIATTR_KPARAM_INFO
	.align		4
.L_9:
        /*0008*/ 	.byte	0x04, 0x17
        /*000a*/ 	.short	(.L_11 - .L_10)
.L_10:
        /*000c*/ 	.word	0x00000000
        /*0010*/ 	.short	0x0003
        /*0012*/ 	.short	0x0014
        /*0014*/ 	.byte	0x00, 0xf0, 0x11, 0x00


	//----- nvinfo : EIATTR_KPARAM_INFO
	.align		4
.L_11:
        /*0018*/ 	.byte	0x04, 0x17
        /*001a*/ 	.short	(.L_13 - .L_12)
.L_12:
        /*001c*/ 	.word	0x00000000
        /*0020*/ 	.short	0x0002
        /*0022*/ 	.short	0x0010
        /*0024*/ 	.byte	0x00, 0xf0, 0x11, 0x00


	//----- nvinfo : EIATTR_KPARAM_INFO
	.align		4
.L_13:
        /*0028*/ 	.byte	0x04, 0x17
        /*002a*/ 	.short	(.L_15 - .L_14)
.L_14:
        /*002c*/ 	.word	0x00000000
        /*0030*/ 	.short	0x0001
        /*0032*/ 	.short	0x0008
        /*0034*/ 	.byte	0x00, 0xf4, 0x21, 0x00


	//----- nvinfo : EIATTR_KPARAM_INFO
	.align		4
.L_15:
        /*0038*/ 	.byte	0x04, 0x17
        /*003a*/ 	.short	(.L_17 - .L_16)
.L_16:
        /*003c*/ 	.word	0x00000000
        /*0040*/ 	.short	0x0000
        /*0042*/ 	.short	0x0000
        /*0044*/ 	.byte	0x00, 0xf4, 0x21, 0x00


	//----- nvinfo : EIATTR_SPARSE_MMA_MASK
	.align		4
.L_17:
        /*0048*/ 	.byte	0x03, 0x50
        /*004a*/ 	.short	0x0000


	//----- nvinfo : EIATTR_MAXREG_COUNT
	.align		4
        /*004c*/ 	.byte	0x03, 0x1b
        /*004e*/ 	.short	0x00ff


	//----- nvinfo : EIATTR_EXIT_INSTR_OFFSETS
	.align		4
        /*0050*/ 	.byte	0x04, 0x1c
        /*0052*/ 	.short	(.L_19 - .L_18)


	//   ....[0]....
.L_18:
        /*0054*/ 	.word	0x00000a90


	//   ....[1]....
        /*0058*/ 	.word	0x00000ae0


	//----- nvinfo : EIATTR_REQNTID
	.align		4
.L_19:
        /*005c*/ 	.byte	0x04, 0x10
        /*005e*/ 	.short	(.L_21 - .L_20)
.L_20:
        /*0060*/ 	.word	0x00000080
        /*0064*/ 	.word	0x00000001
        /*0068*/ 	.word	0x00000001


	//----- nvinfo : EIATTR_CBANK_PARAM_SIZE
	.align		4
.L_21:
        /*006c*/ 	.byte	0x03, 0x19
        /*006e*/ 	.short	0x0018


	//----- nvinfo : EIATTR_PARAM_CBANK
	.align		4
        /*0070*/ 	.byte	0x04, 0x0a
        /*0072*/ 	.short	(.L_23 - .L_22)
	.align		4
.L_22:
        /*0074*/ 	.word	index@(.nv.constant0.triton_poi_fused_constant_pad_nd_15)
        /*0078*/ 	.short	0x0210
        /*007a*/ 	.short	0x0018


	//----- nvinfo : EIATTR_SW_WAR
	.align		4
.L_23:
        /*007c*/ 	.byte	0x04, 0x36
        /*007e*/ 	.short	(.L_25 - .L_24)
.L_24:
        /*0080*/ 	.word	0x00000008
.L_25:


//--------------------- .nv.callgraph             --------------------------
	.section	.nv.callgraph,"",@"SHT_CUDA_CALLGRAPH"
	.align	4
	.sectionentsize	8
	.align		4
        /*0000*/ 	.word	0x00000000
	.align		4
        /*0004*/ 	.word	0xffffffff
	.align		4
        /*0008*/ 	.word	0x00000000
	.align		4
        /*000c*/ 	.word	0xfffffffe
	.align		4
        /*0010*/ 	.word	0x00000000
	.align		4
        /*0014*/ 	.word	0xfffffffd
	.align		4
        /*0018*/ 	.word	0x00000000
	.align		4
        /*001c*/ 	.word	0xfffffffc


//--------------------- .text.triton_poi_fused_constant_pad_nd_15 --------------------------
	.section	.text.triton_poi_fused_constant_pad_nd_15,"ax",@progbits
	.sectionflags	@"SHF_BARRIERS=1"
	.align	128
        .global         triton_poi_fused_constant_pad_nd_15
        .type           triton_poi_fused_constant_pad_nd_15,@function
        .size           triton_poi_fused_constant_pad_nd_15,(.L_x_1 - triton_poi_fused_constant_pad_nd_15)
        .other          triton_poi_fused_constant_pad_nd_15,@"STO_CUDA_ENTRY STV_DEFAULT"
triton_poi_fused_constant_pad_nd_15:
.text.triton_poi_fused_constant_pad_nd_15:
[----:B------:R-:W0:Y:S01]  /*0000*/  LDC R1, c[0x0][0x28] ;  /* 0x00000a00ff017b82 */ /* 0x000e220000000800 */
[----:B------:R-:W1:Y:S01]  /*0010*/  S2R R0, SR_TID.X ;  /* 0x0000000000007919 */ /* 0x000e620000002100 */
[----:B------:R-:W-:Y:S01]  /*0020*/  ULDC.64 UR6, c[0x0][0x208] ;  /* 0x0000820000067ab9 */ /* 0x000fe20000000a00 */
[----:B------:R-:W2:Y:S01]  /*0030*/  S2R R3, SR_CTAID.X ;  /* 0x0000000000037919 */ /* 0x000ea20000002500 */
[----:B------:R-:W3:Y:S01]  /*0040*/  S2R R12, SR_CTAID.Y ;  /* 0x00000000000c7919 */ /* 0x000ee20000002600 */
[----:B-1----:R-:W-:Y:S01]  /*0050*/  SHF.R.U32.HI R2, RZ, 0x3, R0 ;  /* 0x00000003ff027819 */ /* 0x002fe20000011600 */
[----:B------:R-:W-:Y:S02]  /*0060*/  IMAD.SHL.U32 R5, R0, 0x4, RZ ;  /* 0x0000000400057824 */ /* 0x000fe400078e00ff */
[----:B--2---:R-:W-:Y:S01]  /*0070*/  IMAD.SHL.U32 R3, R3, 0x20, RZ ;  /* 0x0000002003037824 */ /* 0x004fe200078e00ff */
[----:B------:R-:W-:Y:S01]  /*0080*/  SGXT.U32 R2, R2, 0x4 ;  /* 0x000000040202781a */ /* 0x000fe20000000000 */
[----:B---3--:R-:W-:-:S03]  /*0090*/  IMAD.SHL.U32 R12, R12, 0x20, RZ ;  /* 0x000000200c0c7824 */ /* 0x008fc600078e00ff */
[----:B------:R-:W-:Y:S02]  /*00a0*/  LOP3.LUT R4, R3, R2, RZ, 0xfc, !PT ;  /* 0x0000000203047212 */ /* 0x000fe400078efcff */
[----:B------:R-:W-:-:S03]  /*00b0*/  LOP3.LUT R10, R12, 0x1c, R5, 0xf8, !PT ;  /* 0x0000001c0c0a7812 */ /* 0x000fc600078ef805 */
[----:B------:R-:W-:Y:S01]  /*00c0*/  IMAD.HI R6, R4, 0x78787879, RZ ;  /* 0x7878787904067827 */ /* 0x000fe200078e02ff */
[----:B------:R-:W-:-:S03]  /*00d0*/  LOP3.LUT R5, R3, 0x10, R2, 0xfe, !PT ;  /* 0x0000001003057812 */ /* 0x000fc600078efe02 */
[----:B------:R-:W-:Y:S01]  /*00e0*/  IMAD.HI R8, R10, 0x2e8ba2e9, RZ ;  /* 0x2e8ba2e90a087827 */ /* 0x000fe200078e02ff */
[----:B------:R-:W-:-:S03]  /*00f0*/  SHF.R.U32.HI R7, RZ, 0x1f, R6 ;  /* 0x0000001fff077819 */ /* 0x000fc60000011606 */
[----:B------:R-:W-:Y:S01]  /*0100*/  IMAD.HI R11, R5, 0x78787879, RZ ;  /* 0x78787879050b7827 */ /* 0x000fe200078e02ff */
[----:B------:R-:W-:Y:S02]  /*0110*/  SHF.R.U32.HI R9, RZ, 0x1f, R8 ;  /* 0x0000001fff097819 */ /* 0x000fe40000011608 */
[----:B------:R-:W-:Y:S02]  /*0120*/  LEA.HI.SX32 R7, R6, R7, 0x1d ;  /* 0x0000000706077211 */ /* 0x000fe400078feaff */
[----:B------:R-:W-:Y:S02]  /*0130*/  SHF.R.U32.HI R6, RZ, 0x1f, R11 ;  /* 0x0000001fff067819 */ /* 0x000fe4000001160b */
[----:B------:R-:W-:Y:S01]  /*0140*/  LEA.HI.SX32 R15, R8, R9, 0x1d ;  /* 0x00000009080f7211 */ /* 0x000fe200078feaff */
[----:B------:R-:W-:Y:S01]  /*0150*/  IMAD R13, R7, -0x11, R4 ;  /* 0xffffffef070d7824 */ /* 0x000fe200078e0204 */
[----:B------:R-:W1:Y:S01]  /*0160*/  LDC.64 R8, c[0x0][0x210] ;  /* 0x00008400ff087b82 */ /* 0x000e620000000a00 */
[----:B------:R-:W-:-:S02]  /*0170*/  LEA.HI.SX32 R6, R11, R6, 0x1d ;  /* 0x000000060b067211 */ /* 0x000fc400078feaff */
[----:B------:R-:W-:Y:S01]  /*0180*/  IMAD R14, R15, -0x2c, R10 ;  /* 0xffffffd40f0e7824 */ /* 0x000fe200078e020a */
[----:B------:R-:W-:Y:S02]  /*0190*/  ISETP.GE.AND P0, PT, R13, 0x10, PT ;  /* 0x000000100d00780c */ /* 0x000fe40003f06270 */
[----:B------:R-:W-:Y:S02]  /*01a0*/  IMAD R11, R6, -0x11, R5 ;  /* 0xffffffef060b7824 */ /* 0x000fe400078e0205 */
[----:B------:R-:W-:Y:S01]  /*01b0*/  ISETP.LT.AND P0, PT, R4, 0x110, !P0 ;  /* 0x000001100400780c */ /* 0x000fe20004701270 */
[----:B------:R-:W-:Y:S02]  /*01c0*/  IMAD R14, R15, 0x2c00, R14 ;  /* 0x00002c000f0e7824 */ /* 0x000fe400078e020e */
[----:B------:R-:W-:Y:S02]  /*01d0*/  ISETP.GE.AND P2, PT, R11, 0x10, PT ;  /* 0x000000100b00780c */ /* 0x000fe40003f46270 */
[----:B------:R-:W-:Y:S01]  /*01e0*/  ISETP.LT.AND P1, PT, R10, 0xb0, P0 ;  /* 0x000000b00a00780c */ /* 0x000fe20000721270 */
[--C-:B------:R-:W-:Y:S01]  /*01f0*/  IMAD R4, R13, 0x2c, R14.reuse ;  /* 0x0000002c0d047824 */ /* 0x100fe200078e020e */
[----:B------:R-:W-:Y:S01]  /*0200*/  ISETP.LT.AND P0, PT, R5, 0x110, !P2 ;  /* 0x000001100500780c */ /* 0x000fe20005701270 */
[----:B------:R-:W-:-:S02]  /*0210*/  IMAD R11, R11, 0x2c, R14 ;  /* 0x0000002c0b0b7824 */ /* 0x000fc400078e020e */
[----:B------:R-:W-:Y:S01]  /*0220*/  IMAD R15, R7, 0x2c0, R4 ;  /* 0x000002c0070f7824 */ /* 0x000fe200078e0204 */
[----:B------:R-:W-:Y:S01]  /*0230*/  ISETP.LT.AND P0, PT, R10, 0xb0, P0 ;  /* 0x000000b00a00780c */ /* 0x000fe20000701270 */
[----:B------:R-:W-:Y:S01]  /*0240*/  IMAD R11, R6, 0x2c0, R11 ;  /* 0x000002c0060b7824 */ /* 0x000fe200078e020b */
[----:B------:R-:W-:Y:S02]  /*0250*/  CS2R R4, SRZ ;  /* 0x0000000000047805 */ /* 0x000fe4000001ff00 */
[----:B------:R-:W-:Y:S01]  /*0260*/  CS2R R6, SRZ ;  /* 0x0000000000067805 */ /* 0x000fe2000001ff00 */
[----:B-1----:R-:W-:-:S04]  /*0270*/  IMAD.WIDE R14, R15, 0x4, R8 ;  /* 0x000000040f0e7825 */ /* 0x002fc800078e0208 */
[----:B------:R-:W-:Y:S01]  /*0280*/  IMAD.WIDE R16, R11, 0x4, R8 ;  /* 0x000000040b107825 */ /* 0x000fe200078e0208 */
[----:B------:R-:W-:Y:S02]  /*0290*/  CS2R R8, SRZ ;  /* 0x0000000000087805 */ /* 0x000fe4000001ff00 */
[----:B------:R-:W-:Y:S01]  /*02a0*/  CS2R R10, SRZ ;  /* 0x00000000000a7805 */ /* 0x000fe2000001ff00 */
[----:B------:R1:W2:Y:S05]  /*02b0*/  @P1 LDG.E.EL.128 R4, desc[UR6][R14.64] ;  /* 0x000000060e041981 */ /* 0x0002aa000c2e1d00 */
[----:B------:R3:W4:Y:S01]  /*02c0*/  @P0 LDG.E.EL.128 R8, desc[UR6][R16.64] ;  /* 0x0000000610080981 */ /* 0x000722000c2e1d00 */
[----:B------:R-:W5:Y:S01]  /*02d0*/  S2UR UR5, SR_CgaCtaId ;  /* 0x00000000000579c3 */ /* 0x000f620000008800 */
[----:B------:R-:W-:Y:S01]  /*02e0*/  SHF.R.U32.HI R19, RZ, 0x5, R0 ;  /* 0x00000005ff137819 */ /* 0x000fe20000011600 */
[----:B------:R-:W-:Y:S01]  /*02f0*/  IMAD.SHL.U32 R18, R0, 0x80, RZ ;  /* 0x0000008000127824 */ /* 0x000fe200078e00ff */
[----:B------:R-:W-:Y:S01]  /*0300*/  UMOV UR4, 0x400 ;  /* 0x0000040000047882 */ /* 0x000fe20000000000 */
[----:B------:R-:W5:Y:S01]  /*0310*/  S2R R13, SR_TID.X ;  /* 0x00000000000d7919 */ /* 0x000f620000002100 */
[----:B-1----:R-:W-:-:S02]  /*0320*/  SGXT.U32 R15, R19, 0x2 ;  /* 0x00000002130f781a */ /* 0x002fc40000000000 */
[----:B------:R-:W-:Y:S02]  /*0330*/  LOP3.LUT R19, R18, 0x380, RZ, 0xc0, !PT ;  /* 0x0000038012137812 */ /* 0x000fe400078ec0ff */
[----:B------:R-:W-:Y:S02]  /*0340*/  LOP3.LUT R12, R12, R15, RZ, 0xfc, !PT ;  /* 0x0000000f0c0c7212 */ /* 0x000fe400078efcff */
[C---:B------:R-:W-:Y:S02]  /*0350*/  LOP3.LUT R14, R19.reuse, 0x20, RZ, 0xfc, !PT ;  /* 0x00000020130e7812 */ /* 0x040fe400078efcff */
[C---:B---3--:R-:W-:Y:S02]  /*0360*/  LOP3.LUT R16, R19.reuse, 0x40, RZ, 0xfc, !PT ;  /* 0x0000004013107812 */ /* 0x048fe400078efcff */
[C---:B------:R-:W-:Y:S02]  /*0370*/  LOP3.LUT R18, R19.reuse, 0x60, RZ, 0xfc, !PT ;  /* 0x0000006013127812 */ /* 0x040fe400078efcff */
[----:B------:R-:W-:Y:S01]  /*0380*/  LOP3.LUT R2, R19, R2, RZ, 0xfc, !PT ;  /* 0x0000000213027212 */ /* 0x000fe200078efcff */
[----:B-----5:R-:W-:-:S06]  /*0390*/  UPRMT UR4, UR5, 0x654, UR4 ;  /* 0x0000065405047896 */ /* 0x020fcc0008000004 */
[----:B------:R-:W-:Y:S02]  /*03a0*/  LEA.HI R15, R19, UR4, RZ, 0x1d ;  /* 0x00000004130f7c11 */ /* 0x000fe4000f8fe8ff */
[----:B------:R-:W-:Y:S02]  /*03b0*/  LEA.HI R17, R14, UR4, RZ, 0x1d ;  /* 0x000000040e117c11 */ /* 0x000fe4000f8fe8ff */
[----:B------:R-:W-:Y:S01]  /*03c0*/  LEA.HI R19, R16, UR4, RZ, 0x1d ;  /* 0x0000000410137c11 */ /* 0x000fe2000f8fe8ff */
[----:B------:R-:W-:Y:S01]  /*03d0*/  IMAD R15, R2, 0x4, R15 ;  /* 0x00000004020f7824 */ /* 0x000fe200078e020f */
[----:B------:R-:W-:Y:S01]  /*03e0*/  LEA.HI R21, R18, UR4, RZ, 0x1d ;  /* 0x0000000412157c11 */ /* 0x000fe2000f8fe8ff */
[C---:B------:R-:W-:Y:S01]  /*03f0*/  IMAD R14, R2.reuse, 0x4, R17 ;  /* 0x00000004020e7824 */ /* 0x040fe200078e0211 */
[----:B0-----:R-:W-:Y:S01]  /*0400*/  SHF.R.U32.HI R13, RZ, 0x3, R13 ;  /* 0x00000003ff0d7819 */ /* 0x001fe2000001160d */
[----:B------:R-:W-:Y:S01]  /*0410*/  IMAD R19, R2, 0x4, R19 ;  /* 0x0000000402137824 */ /* 0x000fe200078e0213 */
[----:B--2---:R-:W-:-:S02]  /*0420*/  SEL R16, R4, RZ, P1 ;  /* 0x000000ff04107207 */ /* 0x004fc40000800000 */
[----:B------:R-:W-:Y:S02]  /*0430*/  SEL R17, R5, RZ, P1 ;  /* 0x000000ff05117207 */ /* 0x000fe40000800000 */
[----:B------:R-:W-:Y:S01]  /*0440*/  SEL R18, R6, RZ, P1 ;  /* 0x000000ff06127207 */ /* 0x000fe20000800000 */
[----:B------:R-:W-:Y:S01]  /*0450*/  IMAD R6, R2, 0x4, R21 ;  /* 0x0000000402067824 */ /* 0x000fe200078e0215 */
[----:B------:R-:W-:Y:S01]  /*0460*/  SEL R7, R7, RZ, P1 ;  /* 0x000000ff07077207 */ /* 0x000fe20000800000 */
[----:B------:R-:W-:Y:S01]  /*0470*/  STS [R15], R16 ;  /* 0x000000100f007388 */ /* 0x000fe20000000800 */
[----:B----4-:R-:W-:Y:S02]  /*0480*/  SEL R4, R8, RZ, P0 ;  /* 0x000000ff08047207 */ /* 0x010fe40000000000 */
[----:B------:R-:W-:Y:S01]  /*0490*/  SEL R5, R9, RZ, P0 ;  /* 0x000000ff09057207 */ /* 0x000fe20000000000 */
[----:B------:R-:W-:Y:S01]  /*04a0*/  STS [R14+0x80], R17 ;  /* 0x000080110e007388 */ /* 0x000fe20000000800 */
[----:B------:R-:W-:-:S02]  /*04b0*/  SEL R10, R10, RZ, P0 ;  /* 0x000000ff0a0a7207 */ /* 0x000fc40000000000 */
[----:B------:R-:W-:Y:S01]  /*04c0*/  SEL R11, R11, RZ, P0 ;  /* 0x000000ff0b0b7207 */ /* 0x000fe20000000000 */
[----:B------:R-:W-:Y:S01]  /*04d0*/  STS [R19+0x100], R18 ;  /* 0x0001001213007388 */ /* 0x000fe20000000800 */
[----:B------:R-:W-:Y:S02]  /*04e0*/  LOP3.LUT R8, R0, 0x7f, RZ, 0xc0, !PT ;  /* 0x0000007f00087812 */ /* 0x000fe400078ec0ff */
[----:B------:R-:W-:Y:S01]  /*04f0*/  LOP3.LUT R9, R3, 0x1f, R0, 0xf8, !PT ;  /* 0x0000001f03097812 */ /* 0x000fe200078ef800 */
[----:B------:R0:W-:Y:S01]  /*0500*/  STS [R6+0x180], R7 ;  /* 0x0001800706007388 */ /* 0x0001e20000000800 */
[----:B------:R-:W-:Y:S01]  /*0510*/  LOP3.LUT R0, R13, 0xc, RZ, 0xc0, !PT ;  /* 0x0000000c0d007812 */ /* 0x000fe200078ec0ff */
[----:B------:R-:W1:Y:S01]  /*0520*/  LDC.64 R2, c[0x0][0x218] ;  /* 0x00008600ff027b82 */ /* 0x000e620000000a00 */
[----:B------:R-:W-:Y:S01]  /*0530*/  LOP3.LUT R13, R8, 0x100, RZ, 0xfc, !PT ;  /* 0x00000100080d7812 */ /* 0x000fe200078efcff */
[----:B------:R2:W-:Y:S01]  /*0540*/  STS [R15+0x40], R4 ;  /* 0x000040040f007388 */ /* 0x0005e20000000800 */
[----:B------:R-:W-:Y:S01]  /*0550*/  ISETP.GE.AND P0, PT, R9, 0x121, PT ;  /* 0x000001210900780c */ /* 0x000fe20003f06270 */
[C---:B------:R-:W-:Y:S01]  /*0560*/  IMAD R9, R12.reuse, 0x121, R9 ;  /* 0x000001210c097824 */ /* 0x040fe200078e0209 */
[----:B------:R-:W-:Y:S01]  /*0570*/  SHF.R.U32.HI R13, RZ, 0x3, R13 ;  /* 0x00000003ff0d7819 */ /* 0x000fe2000001160d */
[----:B------:R3:W-:Y:S01]  /*0580*/  STS [R14+0xc0], R5 ;  /* 0x0000c0050e007388 */ /* 0x0007e20000000800 */
[----:B------:R-:W-:Y:S01]  /*0590*/  ISETP.LT.AND P1, PT, R12, 0xb0, !P0 ;  /* 0x000000b00c00780c */ /* 0x000fe20004721270 */
[----:B------:R-:W-:Y:S01]  /*05a0*/  VIADD R25, R9, 0x1b18 ;  /* 0x00001b1809197836 */ /* 0x000fe20000000000 */
[----:B0-----:R-:W-:Y:S01]  /*05b0*/  LOP3.LUT R7, R8, 0x80, RZ, 0xfc, !PT ;  /* 0x0000008008077812 */ /* 0x001fe200078efcff */
[----:B------:R0:W-:Y:S01]  /*05c0*/  STS [R19+0x140], R10 ;  /* 0x0001400a13007388 */ /* 0x0001e20000000800 */
[----:B------:R-:W-:-:S02]  /*05d0*/  LOP3.LUT R13, R13, 0x2c, RZ, 0xc0, !PT ;  /* 0x0000002c0d0d7812 */ /* 0x000fc400078ec0ff */
[C---:B--2---:R-:W-:Y:S01]  /*05e0*/  LOP3.LUT R4, R8.reuse, 0x180, RZ, 0xfc, !PT ;  /* 0x0000018008047812 */ /* 0x044fe200078efcff */
[----:B------:R2:W-:Y:S01]  /*05f0*/  STS [R6+0x1c0], R11 ;  /* 0x0001c00b06007388 */ /* 0x0005e20000000800 */
[----:B------:R-:W-:Y:S01]  /*0600*/  LOP3.LUT R15, R8, 0x300, RZ, 0xfc, !PT ;  /* 0x00000300080f7812 */ /* 0x000fe200078efcff */
[----:B---3--:R-:W-:Y:S01]  /*0610*/  VIADD R5, R0, UR4 ;  /* 0x0000000400057c36 */ /* 0x008fe20008000000 */
[C---:B------:R-:W-:Y:S01]  /*0620*/  LOP3.LUT R14, R8.reuse, 0x200, RZ, 0xfc, !PT ;  /* 0x00000200080e7812 */ /* 0x040fe200078efcff */
[----:B------:R-:W-:Y:S01]  /*0630*/  VIADD R13, R13, UR4 ;  /* 0x000000040d0d7c36 */ /* 0x000fe20008000000 */
[----:B------:R-:W-:Y:S01]  /*0640*/  SHF.R.U32.HI R7, RZ, 0x3, R7 ;  /* 0x00000003ff077819 */ /* 0x000fe20000011607 */
[C---:B------:R-:W-:Y:S01]  /*0650*/  IMAD R5, R8.reuse, 0x4, R5 ;  /* 0x0000000408057824 */ /* 0x040fe200078e0205 */
[----:B0-----:R-:W-:Y:S02]  /*0660*/  LOP3.LUT R10, R8, 0x280, RZ, 0xfc, !PT ;  /* 0x00000280080a7812 */ /* 0x001fe400078efcff */
[----:B------:R-:W-:-:S02]  /*0670*/  SHF.R.U32.HI R4, RZ, 0x3, R4 ;  /* 0x00000003ff047819 */ /* 0x000fc40000011604 */
[----:B------:R-:W-:Y:S02]  /*0680*/  SHF.R.U32.HI R14, RZ, 0x3, R14 ;  /* 0x00000003ff0e7819 */ /* 0x000fe4000001160e */
[----:B------:R-:W-:Y:S02]  /*0690*/  SHF.R.U32.HI R10, RZ, 0x3, R10 ;  /* 0x00000003ff0a7819 */ /* 0x000fe4000001160a */
[----:B------:R-:W-:Y:S02]  /*06a0*/  LOP3.LUT R7, R7, 0x1c, RZ, 0xc0, !PT ;  /* 0x0000001c07077812 */ /* 0x000fe400078ec0ff */
[----:B--2---:R-:W-:Y:S01]  /*06b0*/  SHF.R.U32.HI R11, RZ, 0x3, R15 ;  /* 0x00000003ff0b7819 */ /* 0x004fe2000001160f */
[----:B------:R-:W-:Y:S01]  /*06c0*/  BAR.SYNC.DEFER_BLOCKING 0x0 ;  /* 0x0000000000007b1d */ /* 0x000fe20000010000 */
[----:B------:R-:W-:Y:S01]  /*06d0*/  LOP3.LUT R4, R4, 0x3c, RZ, 0xc0, !PT ;  /* 0x0000003c04047812 */ /* 0x000fe200078ec0ff */
[----:B------:R-:W-:Y:S01]  /*06e0*/  VIADD R7, R7, UR4 ;  /* 0x0000000407077c36 */ /* 0x000fe20008000000 */
[----:B------:R-:W-:-:S02]  /*06f0*/  LOP3.LUT R0, R14, 0x4c, RZ, 0xc0, !PT ;  /* 0x0000004c0e007812 */ /* 0x000fc400078ec0ff */
[----:B------:R-:W-:Y:S01]  /*0700*/  LOP3.LUT R6, R10, 0x5c, RZ, 0xc0, !PT ;  /* 0x0000005c0a067812 */ /* 0x000fe200078ec0ff */
[----:B------:R-:W-:Y:S01]  /*0710*/  VIADD R17, R4, UR4 ;  /* 0x0000000404117c36 */ /* 0x000fe20008000000 */
[----:B------:R-:W-:Y:S01]  /*0720*/  LOP3.LUT R16, R11, 0x6c, RZ, 0xc0, !PT ;  /* 0x0000006c0b107812 */ /* 0x000fe200078ec0ff */
[----:B------:R-:W-:Y:S01]  /*0730*/  VIADD R19, R0, UR4 ;  /* 0x0000000400137c36 */ /* 0x000fe20008000000 */
[----:B------:R-:W-:Y:S01]  /*0740*/  LOP3.LUT R11, R12, 0x4, RZ, 0xfc, !PT ;  /* 0x000000040c0b7812 */ /* 0x000fe200078efcff */
[----:B------:R-:W-:Y:S01]  /*0750*/  VIADD R21, R6, UR4 ;  /* 0x0000000406157c36 */ /* 0x000fe20008000000 */
[----:B------:R-:W-:Y:S01]  /*0760*/  LOP3.LUT R10, R12, 0x8, RZ, 0xfc, !PT ;  /* 0x000000080c0a7812 */ /* 0x000fe200078efcff */
[----:B------:R-:W-:Y:S01]  /*0770*/  IMAD R7, R8, 0x4, R7 ;  /* 0x0000000408077824 */ /* 0x000fe200078e0207 */
[----:B------:R-:W-:Y:S01]  /*0780*/  ISETP.LT.AND P6, PT, R11, 0xb0, !P0 ;  /* 0x000000b00b00780c */ /* 0x000fe200047c1270 */
[----:B------:R-:W-:Y:S01]  /*0790*/  VIADD R23, R16, UR4 ;  /* 0x0000000410177c36 */ /* 0x000fe20008000000 */
[----:B------:R-:W-:Y:S01]  /*07a0*/  ISETP.LT.AND P5, PT, R10, 0xb0, !P0 ;  /* 0x000000b00a00780c */ /* 0x000fe200047a1270 */
[C---:B------:R-:W-:Y:S01]  /*07b0*/  IMAD R6, R8.reuse, 0x4, R13 ;  /* 0x0000000408067824 */ /* 0x040fe200078e020d */
[C---:B------:R-:W-:Y:S01]  /*07c0*/  LOP3.LUT R13, R8.reuse, 0x380, RZ, 0xfc, !PT ;  /* 0x00000380080d7812 */ /* 0x040fe200078efcff */
[----:B------:R-:W-:Y:S01]  /*07d0*/  IMAD R4, R8, 0x4, R17 ;  /* 0x0000000408047824 */ /* 0x000fe200078e0211 */
[----:B------:R-:W-:Y:S01]  /*07e0*/  LOP3.LUT R10, R12, 0xc, RZ, 0xfc, !PT ;  /* 0x0000000c0c0a7812 */ /* 0x000fe200078efcff */
[C---:B------:R-:W-:Y:S01]  /*07f0*/  IMAD R19, R8.reuse, 0x4, R19 ;  /* 0x0000000408137824 */ /* 0x040fe200078e0213 */
[----:B------:R-:W-:Y:S01]  /*0800*/  SHF.R.U32.HI R16, RZ, 0x3, R13 ;  /* 0x00000003ff107819 */ /* 0x000fe2000001160d */
[----:B------:R-:W-:Y:S01]  /*0810*/  IMAD R0, R8, 0x4, R23 ;  /* 0x0000000408007824 */ /* 0x000fe200078e0217 */
[C---:B------:R-:W-:Y:S01]  /*0820*/  LOP3.LUT R11, R12.reuse, 0x10, RZ, 0xfc, !PT ;  /* 0x000000100c0b7812 */ /* 0x040fe200078efcff */
[----:B------:R0:W2:Y:S01]  /*0830*/  LDS R15, [R5] ;  /* 0x00000000050f7984 */ /* 0x0000a20000000800 */
[----:B------:R-:W-:Y:S01]  /*0840*/  LOP3.LUT R13, R12, 0x14, RZ, 0xfc, !PT ;  /* 0x000000140c0d7812 */ /* 0x000fe200078efcff */
[C---:B------:R-:W-:Y:S01]  /*0850*/  VIADD R17, R9.reuse, 0x484 ;  /* 0x0000048409117836 */ /* 0x040fe20000000000 */
[----:B------:R-:W-:Y:S01]  /*0860*/  LOP3.LUT R16, R16, 0x7c, RZ, 0xc0, !PT ;  /* 0x0000007c10107812 */ /* 0x000fe200078ec0ff */
[----:B------:R-:W3:Y:S01]  /*0870*/  LDS R14, [R7+0x200] ;  /* 0x00020000070e7984 */ /* 0x000ee20000000800 */
[----:B------:R-:W-:Y:S01]  /*0880*/  ISETP.LT.AND P4, PT, R10, 0xb0, !P0 ;  /* 0x000000b00a00780c */ /* 0x000fe20004781270 */
[----:B------:R-:W-:Y:S01]  /*0890*/  VIADD R23, R9, 0x1694 ;  /* 0x0000169409177836 */ /* 0x000fe20000000000 */
[----:B------:R-:W-:Y:S01]  /*08a0*/  ISETP.LT.AND P3, PT, R11, 0xb0, !P0 ;  /* 0x000000b00b00780c */ /* 0x000fe20004761270 */
[----:B0-----:R-:W-:Y:S01]  /*08b0*/  IMAD R5, R8, 0x4, R21 ;  /* 0x0000000408057824 */ /* 0x001fe200078e0215 */
[----:B------:R-:W0:Y:S01]  /*08c0*/  LDS R6, [R6+0x400] ;  /* 0x0004000006067984 */ /* 0x000e220000000800 */
[----:B------:R-:W-:Y:S01]  /*08d0*/  ISETP.LT.AND P2, PT, R13, 0xb0, !P0 ;  /* 0x000000b00d00780c */ /* 0x000fe20004741270 */
[----:B-1----:R-:W-:Y:S01]  /*08e0*/  IMAD.WIDE R10, R9, 0x4, R2 ;  /* 0x00000004090a7825 */ /* 0x002fe200078e0202 */
[C---:B------:R-:W-:Y:S01]  /*08f0*/  LOP3.LUT R18, R12.reuse, 0x18, RZ, 0xfc, !PT ;  /* 0x000000180c127812 */ /* 0x040fe200078efcff */
[----:B------:R-:W1:Y:S01]  /*0900*/  LDS R4, [R4+0x600] ;  /* 0x0006000004047984 */ /* 0x000e620000000800 */
[----:B------:R-:W-:Y:S01]  /*0910*/  LOP3.LUT R12, R12, 0x1c, RZ, 0xfc, !PT ;  /* 0x0000001c0c0c7812 */ /* 0x000fe200078efcff */
[----:B------:R-:W-:-:S02]  /*0920*/  VIADD R13, R16, UR4 ;  /* 0x00000004100d7c36 */ /* 0x000fc40008000000 */
[----:B------:R4:W5:Y:S01]  /*0930*/  LDS R7, [R19+0x800] ;  /* 0x0008000013077984 */ /* 0x0009620000000800 */
[C---:B------:R-:W-:Y:S02]  /*0940*/  VIADD R21, R9.reuse, 0x1210 ;  /* 0x0000121009157836 */ /* 0x040fe40000000000 */
[----:B------:R-:W-:Y:S01]  /*0950*/  IMAD R8, R8, 0x4, R13 ;  /* 0x0000000408087824 */ /* 0x000fe200078e020d */
[----:B------:R-:W5:Y:S01]  /*0960*/  LDS R5, [R5+0xa00] ;  /* 0x000a000005057984 */ /* 0x000f620000000800 */
[----:B------:R-:W-:Y:S02]  /*0970*/  VIADD R13, R9, 0x908 ;  /* 0x00000908090d7836 */ /* 0x000fe40000000000 */
[----:B------:R-:W-:Y:S01]  /*0980*/  IMAD.WIDE R16, R17, 0x4, R2 ;  /* 0x0000000411107825 */ /* 0x000fe200078e0202 */
[----:B------:R-:W5:Y:S03]  /*0990*/  LDS R0, [R0+0xc00] ;  /* 0x000c000000007984 */ /* 0x000f660000000800 */
[----:B----4-:R-:W-:Y:S01]  /*09a0*/  VIADD R19, R9, 0xd8c ;  /* 0x00000d8c09137836 */ /* 0x010fe20000000000 */
[----:B--2---:R2:W-:Y:S01]  /*09b0*/  @P1 STG.E desc[UR6][R10.64], R15 ;  /* 0x0000000f0a001986 */ /* 0x0045e2000c101906 */
[----:B------:R-:W-:-:S02]  /*09c0*/  ISETP.LT.AND P1, PT, R18, 0xb0, !P0 ;  /* 0x000000b01200780c */ /* 0x000fc40004721270 */
[----:B------:R-:W-:Y:S01]  /*09d0*/  ISETP.LT.AND P0, PT, R12, 0xb0, !P0 ;  /* 0x000000b00c00780c */ /* 0x000fe20004701270 */
[--C-:B------:R-:W-:Y:S01]  /*09e0*/  IMAD.WIDE R12, R13, 0x4, R2.reuse ;  /* 0x000000040d0c7825 */ /* 0x100fe200078e0202 */
[----:B---3--:R3:W-:Y:S04]  /*09f0*/  @P6 STG.E desc[UR6][R16.64], R14 ;  /* 0x0000000e10006986 */ /* 0x0087e8000c101906 */
[----:B0-----:R3:W-:Y:S01]  /*0a00*/  @P5 STG.E desc[UR6][R12.64], R6 ;  /* 0x000000060c005986 */ /* 0x0017e2000c101906 */
[----:B--2---:R-:W-:-:S04]  /*0a10*/  IMAD.WIDE R10, R19, 0x4, R2 ;  /* 0x00000004130a7825 */ /* 0x004fc800078e0202 */
[--C-:B------:R-:W-:Y:S01]  /*0a20*/  IMAD.WIDE R18, R21, 0x4, R2.reuse ;  /* 0x0000000415127825 */ /* 0x100fe200078e0202 */
[----:B-1----:R3:W-:Y:S03]  /*0a30*/  @P4 STG.E desc[UR6][R10.64], R4 ;  /* 0x000000040a004986 */ /* 0x0027e6000c101906 */
[--C-:B------:R-:W-:Y:S01]  /*0a40*/  IMAD.WIDE R20, R23, 0x4, R2.reuse ;  /* 0x0000000417147825 */ /* 0x100fe200078e0202 */
[----:B-----5:R3:W-:Y:S03]  /*0a50*/  @P3 STG.E desc[UR6][R18.64], R7 ;  /* 0x0000000712003986 */ /* 0x0207e6000c101906 */
[----:B------:R-:W-:Y:S01]  /*0a60*/  IMAD.WIDE R22, R25, 0x4, R2 ;  /* 0x0000000419167825 */ /* 0x000fe200078e0202 */
[----:B------:R3:W-:Y:S04]  /*0a70*/  @P2 STG.E desc[UR6][R20.64], R5 ;  /* 0x0000000514002986 */ /* 0x0007e8000c101906 */
[----:B------:R3:W-:Y:S01]  /*0a80*/  @P1 STG.E desc[UR6][R22.64], R0 ;  /* 0x0000000016001986 */ /* 0x0007e2000c101906 */
[----:B------:R-:W-:Y:S05]  /*0a90*/  @!P0 EXIT ;  /* 0x000000000000894d */ /* 0x000fea0003800000 */
[----:B---3--:R-:W0:Y:S01]  /*0aa0*/  LDS R5, [R8+0xe00] ;  /* 0x000e000008057984 */ /* 0x008e220000000800 */
[----:B------:R-:W-:-:S04]  /*0ab0*/  VIADD R9, R9, 0x1f9c ;  /* 0x00001f9c09097836 */ /* 0x000fc80000000000 */
[----:B------:R-:W-:-:S05]  /*0ac0*/  IMAD.WIDE R2, R9, 0x4, R2 ;  /* 0x0000000409027825 */ /* 0x000fca00078e0202 */
[----:B0-----:R-:W-:Y:S01]  /*0ad0*/  STG.E desc[UR6][R2.64], R5 ;  /* 0x0000000502007986 */ /* 0x001fe2000c101906 */
[----:B------:R-:W-:Y:S05]  /*0ae0*/  EXIT ;  /* 0x000000000000794d */ /* 0x000fea0003800000 */
.L_x_0:
[----:B------:R-:W-:-:S00]  /*0af0*/  BRA `(.L_x_0) ;  /* 0xfffffffc00fc7947 */ /* 0x000fc0000383ffff */
[----:B------:R-:W-:-:S00]  /*0b00*/  NOP ;  /* 0x0000000000007918 */ /* 0x000fc00000000000 */
[----:B------:R-:W-:-:S00]  /*0b10*/  NOP ;  /* 0x0000000000007918 */ /* 0x000fc00000000000 */
[----:B------:R-:W-:-:S00]  /*0b20*/  NOP ;  /* 0x0000000000007918 */ /* 0x000fc00000000000 */
[----:B------:R-:W-:-:S00]  /*0b30*/  NOP ;  /* 0x0000000000007918 */ /* 0x000fc00000000000 */
[----:B------:R-:W-:-:S00]  /*0b40*/  NOP ;  /* 0x0000000000007918 */ /* 0x000fc00000000000 */
[----:B------:R-:W-:-:S00]  /*0b50*/  NOP ;  /* 0x0000000000007918 */ /* 0x000fc00000000000 */
[----:B------:R-:W-:-:S00]  /*0b60*/  NOP ;  /* 0x0000000000007918 */ /* 0x000fc00000000000 */
[----:B------:R-:W-:-:S00]  /*0b70*/  NOP ;  /* 0x0000000000007918 */ /* 0x000fc00000000000 */
.L_x_1:


//--------------------- .nv.shared.triton_poi_fused_constant_pad_nd_15 --------------------------
	.section	.nv.shared.triton_poi_fused_constant_pad_nd_15,"aw",@nobits
	.sectionflags	@""
	.align	16
	.zero		1024


//--------------------- .nv.constant0.triton_poi_fused_constant_pad_nd_15 --------------------------
	.section	.nv.constant0.triton_poi_fused_constant_pad_nd_15,"a",@progbits
	.sectionflags	@""
	.align	4
.nv.constant0.triton_poi_fused_constant_pad_nd_15:
	.zero		552
